//
// Generated by NVIDIA NVVM Compiler
//
// Compiler Build ID: CL-36424714
// Cuda compilation tools, release 13.0, V13.0.88
// Based on NVVM 20.0.0
//

.version 9.0
.target sm_100
.address_size 64

	// .globl	regionselect

.visible .entry regionselect(
	.param .u64 .ptr .align 1 regionselect_param_0,
	.param .u64 .ptr .align 1 regionselect_param_1,
	.param .u64 .ptr .align 1 regionselect_param_2,
	.param .u16 regionselect_param_3,
	.param .u32 regionselect_param_4
)
{
	.reg .pred 	%p<3>;
	.reg .b16 	%rs<3>;
	.reg .b32 	%r<9>;
	.reg .b32 	%f<5>;
	.reg .b64 	%rd<13>;

	ld.param.u64 	%rd1, [regionselect_param_0];
	ld.param.u64 	%rd2, [regionselect_param_1];
	ld.param.u64 	%rd3, [regionselect_param_2];
	ld.param.u16 	%rs1, [regionselect_param_3];
	ld.param.u32 	%r2, [regionselect_param_4];
	mov.u32 	%r3, %ctaid.y;
	mov.u32 	%r4, %nctaid.x;
	mov.u32 	%r5, %ctaid.x;
	mad.lo.s32 	%r6, %r3, %r4, %r5;
	mov.u32 	%r7, %ntid.x;
	mov.u32 	%r8, %tid.x;
	mad.lo.s32 	%r1, %r6, %r7, %r8;
	setp.ge.s32 	%p1, %r1, %r2;
	@%p1 bra 	$L__BB0_4;
	cvta.to.global.u64 	%rd4, %rd3;
	mul.wide.s32 	%rd5, %r1, 2;
	add.s64 	%rd6, %rd4, %rd5;
	ld.global.nc.u16 	%rs2, [%rd6];
	setp.ne.s16 	%p2, %rs2, %rs1;
	mov.f32 	%f4, 0f00000000;
	@%p2 bra 	$L__BB0_3;
	cvta.to.global.u64 	%rd7, %rd2;
	mul.wide.s32 	%rd8, %r1, 4;
	add.s64 	%rd9, %rd7, %rd8;
	ld.global.nc.f32 	%f4, [%rd9];
$L__BB0_3:
	cvta.to.global.u64 	%rd10, %rd1;
	mul.wide.s32 	%rd11, %r1, 4;
	add.s64 	%rd12, %rd10, %rd11;
	st.global.f32 	[%rd12], %f4;
$L__BB0_4:
	ret;

}


// ===== COMPILED SASS (sm_100) =====

	.target	sm_100

	.elftype	@"ET_EXEC"


//--------------------- .note.nv.tkinfo           --------------------------
	.section	.note.nv.tkinfo,"",@"SHT_NOTE"
	.sectionflags	@"SHF_NOTE_NV_TKINFO"
	.tkinfo
        /*0018*/ 	.word	0x00000002
        /*0030*/ 	.string	""
        /*0030*/ 	.string	"ptxas"
        /*0030*/ 	.string	"Cuda compilation tools, release 13.0, V13.0.88"
        /*0030*/ 	.string	"Build cuda_13.0.r13.0/compiler.36424714_0"
        /*0030*/ 	.string	"-arch sm_100 -m 64 "



//--------------------- .note.nv.cuinfo           --------------------------
	.section	.note.nv.cuinfo,"",@"SHT_NOTE"
	.sectionflags	@"SHF_NOTE_NV_CUINFO"
        /*0018*/ 	.short	0x0002
        /*001a*/ 	.short	0x0064
        /*001c*/ 	.short	0x0082
	.zero		2


//--------------------- .nv.info                  --------------------------
	.section	.nv.info,"",@"SHT_CUDA_INFO"
	.align	4


	//----- nvinfo : EIATTR_REGCOUNT
	.align		4
        /*0000*/ 	.byte	0x04, 0x2f
        /*0002*/ 	.short	(.L_1 - .L_0)
	.align		4
.L_0:
        /*0004*/ 	.word	index@(regionselect)
        /*0008*/ 	.word	0x0000000c


	//----- nvinfo : EIATTR_FRAME_SIZE
	.align		4
.L_1:
        /*000c*/ 	.byte	0x04, 0x11
        /*000e*/ 	.short	(.L_3 - .L_2)
	.align		4
.L_2:
        /*0010*/ 	.word	index@(regionselect)
        /*0014*/ 	.word	0x00000000


	//----- nvinfo : EIATTR_MIN_STACK_SIZE
	.align		4
.L_3:
        /*0018*/ 	.byte	0x04, 0x12
        /*001a*/ 	.short	(.L_5 - .L_4)
	.align		4
.L_4:
        /*001c*/ 	.word	index@(regionselect)
        /*0020*/ 	.word	0x00000000
.L_5:


//--------------------- .nv.compat                --------------------------
	.section	.nv.compat,"",@"SHT_CUDA_COMPAT_INFO"
	.align	4
        /*0000*/ 	.byte	0x02, 0x09, 0x00, 0x00, 0x02, 0x02, 0x01, 0x00, 0x02, 0x05, 0x05, 0x00, 0x03, 0x07, 0x01, 0x01
        /*0010*/ 	.byte	0x02, 0x03, 0x00, 0x00, 0x02, 0x06, 0x01, 0x00, 0x04, 0x0b, 0x08, 0x00, 0x09, 0x00, 0x00, 0x00
        /*0020*/ 	.byte	0x00, 0x00, 0x00, 0x00


//--------------------- .nv.info.regionselect     --------------------------
	.section	.nv.info.regionselect,"",@"SHT_CUDA_INFO"
	.sectionflags	@""
	.align	4


	//----- nvinfo : EIATTR_CUDA_API_VERSION
	.align		4
        /*0000*/ 	.byte	0x04, 0x37
        /*0002*/ 	.short	(.L_7 - .L_6)
.L_6:
        /*0004*/ 	.word	0x00000082


	//----- nvinfo : EIATTR_KPARAM_INFO
	.align		4
.L_7:
        /*0008*/ 	.byte	0x04, 0x17
        /*000a*/ 	.short	(.L_9 - .L_8)
.L_8:
        /*000c*/ 	.word	0x00000000
        /*0010*/ 	.short	0x0004
        /*0012*/ 	.short	0x001c
        /*0014*/ 	.byte	0x00, 0xf0, 0x11, 0x00


	//----- nvinfo : EIATTR_KPARAM_INFO
	.align		4
.L_9:
        /*0018*/ 	.byte	0x04, 0x17
        /*001a*/ 	.short	(.L_11 - .L_10)
.L_10:
        /*001c*/ 	.word	0x00000000
        /*0020*/ 	.short	0x0003
        /*0022*/ 	.short	0x0018
        /*0024*/ 	.byte	0x00, 0xf0, 0x09, 0x00


	//----- nvinfo : EIATTR_KPARAM_INFO
	.align		4
.L_11:
        /*0028*/ 	.byte	0x04, 0x17
        /*002a*/ 	.short	(.L_13 - .L_12)
.L_12:
        /*002c*/ 	.word	0x00000000
        /*0030*/ 	.short	0x0002
        /*0032*/ 	.short	0x0010
        /*0034*/ 	.byte	0x00, 0xf5, 0x21, 0x00


	//----- nvinfo : EIATTR_KPARAM_INFO
	.align		4
.L_13:
        /*0038*/ 	.byte	0x04, 0x17
        /*003a*/ 	.short	(.L_15 - .L_14)
.L_14:
        /*003c*/ 	.word	0x00000000
        /*0040*/ 	.short	0x0001
        /*0042*/ 	.short	0x0008
        /*0044*/ 	.byte	0x00, 0xf5, 0x21, 0x00


	//----- nvinfo : EIATTR_KPARAM_INFO
	.align		4
.L_15:
        /*0048*/ 	.byte	0x04, 0x17
        /*004a*/ 	.short	(.L_17 - .L_16)
.L_16:
        /*004c*/ 	.word	0x00000000
        /*0050*/ 	.short	0x0000
        /*0052*/ 	.short	0x0000
        /*0054*/ 	.byte	0x00, 0xf5, 0x21, 0x00


	//----- nvinfo : EIATTR_SPARSE_MMA_MASK
	.align		4
.L_17:
        /*0058*/ 	.byte	0x03, 0x50
        /*005a*/ 	.short	0x0000


	//----- nvinfo : EIATTR_MAXREG_COUNT
	.align		4
        /*005c*/ 	.byte	0x03, 0x1b
        /*005e*/ 	.short	0x00ff


	//----- nvinfo : EIATTR_MERCURY_ISA_VERSION
	.align		4
        /*0060*/ 	.byte	0x03, 0x5f
        /*0062*/ 	.short	0x0101


	//----- nvinfo : EIATTR_VRC_CTA_INIT_COUNT
	.align		4
        /*0064*/ 	.byte	0x02, 0x4a
	.zero		1
	.zero		1


	//----- nvinfo : EIATTR_EXIT_INSTR_OFFSETS
	.align		4
        /*0068*/ 	.byte	0x04, 0x1c
        /*006a*/ 	.short	(.L_19 - .L_18)


	//   ....[0]....
.L_18:
        /*006c*/ 	.word	0x000000a0


	//   ....[1]....
        /*0070*/ 	.word	0x000001d0


	//----- nvinfo : EIATTR_CRS_STACK_SIZE
	.align		4
.L_19:
        /*0074*/ 	.byte	0x04, 0x1e
        /*0076*/ 	.short	(.L_21 - .L_20)
.L_20:
        /*0078*/ 	.word	0x00000000


	//----- nvinfo : EIATTR_CBANK_PARAM_SIZE
	.align		4
.L_21:
        /*007c*/ 	.byte	0x03, 0x19
        /*007e*/ 	.short	0x0020


	//----- nvinfo : EIATTR_PARAM_CBANK
	.align		4
        /*0080*/ 	.byte	0x04, 0x0a
        /*0082*/ 	.short	(.L_23 - .L_22)
	.align		4
.L_22:
        /*0084*/ 	.word	index@(.nv.constant0.regionselect)
        /*0088*/ 	.short	0x0380
        /*008a*/ 	.short	0x0020


	//----- nvinfo : EIATTR_SW_WAR
	.align		4
.L_23:
        /*008c*/ 	.byte	0x04, 0x36
        /*008e*/ 	.short	(.L_25 - .L_24)
.L_24:
        /*0090*/ 	.word	0x00000008
.L_25:


//--------------------- .nv.callgraph             --------------------------
	.section	.nv.callgraph,"",@"SHT_CUDA_CALLGRAPH"
	.align	4
	.sectionentsize	8
	.align		4
        /*0000*/ 	.word	0x00000000
	.align		4
        /*0004*/ 	.word	0xffffffff
	.align		4
        /*0008*/ 	.word	0x00000000
	.align		4
        /*000c*/ 	.word	0xfffffffe
	.align		4
        /*0010*/ 	.word	0x00000000
	.align		4
        /*0014*/ 	.word	0xfffffffd
	.align		4
        /*0018*/ 	.word	0x00000000
	.align		4
        /*001c*/ 	.word	0xfffffffc


//--------------------- .text.regionselect        --------------------------
	.section	.text.regionselect,"ax",@progbits
	.align	128
        .global         regionselect
        .type           regionselect,@function
        .size           regionselect,(.L_x_3 - regionselect)
        .other          regionselect,@"STO_CUDA_ENTRY STV_DEFAULT"
regionselect:
.text.regionselect:
[----:B------:R-:W-:Y:S01]  /*0000*/  LDC R1, c[0x0][0x37c] ;  /* 0x0000df00ff017b82 */ /* 0x000fe20000000800 */
[----:B------:R-:W0:Y:S07]  /*0010*/  S2R R0, SR_TID.X ;  /* 0x0000000000007919 */ /* 0x000e2e0000002100 */
[----:B------:R-:W-:Y:S01]  /*0020*/  S2UR UR4, SR_CTAID.Y ;  /* 0x00000000000479c3 */ /* 0x000fe20000002600 */
[----:B------:R-:W1:Y:S01]  /*0030*/  LDCU UR5, c[0x0][0x370] ;  /* 0x00006e00ff0577ac */ /* 0x000e620008000800 */
[----:B------:R-:W2:Y:S06]  /*0040*/  LDCU UR7, c[0x0][0x39c] ;  /* 0x00007380ff0777ac */ /* 0x000eac0008000800 */
[----:B------:R-:W1:Y:S08]  /*0050*/  S2UR UR6, SR_CTAID.X ;  /* 0x00000000000679c3 */ /* 0x000e700000002500 */
[----:B------:R-:W0:Y:S01]  /*0060*/  LDC R7, c[0x0][0x360] ;  /* 0x0000d800ff077b82 */ /* 0x000e220000000800 */
[----:B-1----:R-:W-:-:S06]  /*0070*/  UIMAD UR4, UR4, UR5, UR6 ;  /* 0x00000005040472a4 */ /* 0x002fcc000f8e0206 */
[----:B0-----:R-:W-:-:S05]  /*0080*/  IMAD R7, R7, UR4, R0 ;  /* 0x0000000407077c24 */ /* 0x001fca000f8e0200 */
[----:B--2---:R-:W-:-:S13]  /*0090*/  ISETP.GE.AND P0, PT, R7, UR7, PT ;  /* 0x0000000707007c0c */ /* 0x004fda000bf06270 */
[----:B------:R-:W-:Y:S05]  /*00a0*/  @P0 EXIT ;  /* 0x000000000000094d */ /* 0x000fea0003800000 */
[----:B------:R-:W0:Y:S01]  /*00b0*/  LDC.64 R2, c[0x0][0x390] ;  /* 0x0000e400ff027b82 */ /* 0x000e220000000a00 */
[----:B------:R-:W1:Y:S01]  /*00c0*/  LDCU.64 UR6, c[0x0][0x358] ;  /* 0x00006b00ff0677ac */ /* 0x000e620008000a00 */
[----:B------:R-:W2:Y:S06]  /*00d0*/  LDCU.U16 UR4, c[0x0][0x398] ;  /* 0x00007300ff0477ac */ /* 0x000eac0008000400 */
[----:B------:R-:W3:Y:S01]  /*00e0*/  LDC.64 R4, c[0x0][0x380] ;  /* 0x0000e000ff047b82 */ /* 0x000ee20000000a00 */
[----:B0-----:R-:W-:-:S06]  /*00f0*/  IMAD.WIDE R2, R7, 0x2, R2 ;  /* 0x0000000207027825 */ /* 0x001fcc00078e0202 */
[----:B-1----:R-:W4:Y:S01]  /*0100*/  LDG.E.U16.CONSTANT R2, desc[UR6][R2.64] ;  /* 0x0000000602027981 */ /* 0x002f22000c1e9500 */
[----:B--2---:R-:W-:Y:S01]  /*0110*/  UPRMT UR4, UR4, 0x9910, URZ ;  /* 0x0000991004047896 */ /* 0x004fe200080000ff */
[----:B------:R-:W-:Y:S01]  /*0120*/  BSSY.RECONVERGENT B0, `(.L_x_0) ;  /* 0x0000009000007945 */ /* 0x000fe20003800200 */
[----:B------:R-:W-:Y:S02]  /*0130*/  HFMA2 R9, -RZ, RZ, 0, 0 ;  /* 0x00000000ff097431 */ /* 0x000fe400000001ff */
[----:B---3--:R-:W-:Y:S01]  /*0140*/  IMAD.WIDE R4, R7, 0x4, R4 ;  /* 0x0000000407047825 */ /* 0x008fe200078e0204 */
[----:B----4-:R-:W-:-:S04]  /*0150*/  PRMT R0, R2, 0x9910, RZ ;  /* 0x0000991002007816 */ /* 0x010fc800000000ff */
[----:B------:R-:W-:-:S13]  /*0160*/  ISETP.NE.AND P0, PT, R0, UR4, PT ;  /* 0x0000000400007c0c */ /* 0x000fda000bf05270 */
[----:B------:R-:W-:Y:S05]  /*0170*/  @P0 BRA `(.L_x_1) ;  /* 0x00000000000c0947 */ /* 0x000fea0003800000 */
[----:B------:R-:W0:Y:S02]  /*0180*/  LDC.64 R2, c[0x0][0x388] ;  /* 0x0000e200ff027b82 */ /* 0x000e240000000a00 */
[----:B0-----:R-:W-:-:S05]  /*0190*/  IMAD.WIDE R2, R7, 0x4, R2 ;  /* 0x0000000407027825 */ /* 0x001fca00078e0202 */
[----:B------:R0:W5:Y:S02]  /*01a0*/  LDG.E.CONSTANT R9, desc[UR6][R2.64] ;  /* 0x0000000602097981 */ /* 0x000164000c1e9900 */
.L_x_1:
[----:B------:R-:W-:Y:S05]  /*01b0*/  BSYNC.RECONVERGENT B0 ;  /* 0x0000000000007941 */ /* 0x000fea0003800200 */
.L_x_0:
[----:B-----5:R-:W-:Y:S01]  /*01c0*/  STG.E desc[UR6][R4.64], R9 ;  /* 0x0000000904007986 */ /* 0x020fe2000c101906 */
[----:B------:R-:W-:Y:S05]  /*01d0*/  EXIT ;  /* 0x000000000000794d */ /* 0x000fea0003800000 */
.L_x_2:
[----:B------:R-:W-:-:S00]  /*01e0*/  BRA `(.L_x_2) ;  /* 0xfffffffc00fc7947 */ /* 0x000fc0000383ffff */
[----:B------:R-:W-:-:S00]  /*01f0*/  NOP ;  /* 0x0000000000007918 */ /* 0x000fc00000000000 */
        /* <DEDUP_REMOVED lines=8> */
.L_x_3:


//--------------------- .nv.shared.reserved.0     --------------------------
	.section	.nv.shared.reserved.0,"aw",@nobits
	.weak		__nv_reservedSMEM_offset_0_alias
	.size		__nv_reservedSMEM_offset_0_alias, 0, 64
	.other		__nv_reservedSMEM_offset_0_alias,@"STO_CUDA_RESERVED_SHARED STV_DEFAULT"
__nv_reservedSMEM_offset_0_alias:
	.zero		0
	.zero		64


//--------------------- .nv.constant0.regionselect --------------------------
	.section	.nv.constant0.regionselect,"a",@progbits
	.sectionflags	@""
	.align	4
.nv.constant0.regionselect:
	.zero		928


//--------------------- SYMBOLS --------------------------

	.type		.nv.reservedSmem.offset0,@object
	.size		.nv.reservedSmem.offset0,0x4
